//
// Generated by NVIDIA NVVM Compiler
//
// Compiler Build ID: CL-36424714
// Cuda compilation tools, release 13.0, V13.0.88
// Based on NVVM 20.0.0
//

.version 9.0
.target sm_100
.address_size 64

	// .globl	_Z24reduce_completely_unrollPfS_
// _ZZ24reduce_completely_unrollPfS_E6shared has been demoted

.visible .entry _Z24reduce_completely_unrollPfS_(
	.param .u64 .ptr .align 1 _Z24reduce_completely_unrollPfS__param_0,
	.param .u64 .ptr .align 1 _Z24reduce_completely_unrollPfS__param_1
)
{
	.reg .pred 	%p<5>;
	.reg .b32 	%r<9>;
	.reg .b32 	%f<29>;
	.reg .b64 	%rd<13>;
	// demoted variable
	.shared .align 4 .b8 _ZZ24reduce_completely_unrollPfS_E6shared[1024];
	ld.param.u64 	%rd2, [_Z24reduce_completely_unrollPfS__param_0];
	ld.param.u64 	%rd1, [_Z24reduce_completely_unrollPfS__param_1];
	cvta.to.global.u64 	%rd3, %rd2;
	mov.u32 	%r1, %tid.x;
	mov.u32 	%r4, %ntid.x;
	mov.u32 	%r2, %ctaid.x;
	mul.lo.s32 	%r5, %r2, %r4;
	shl.b32 	%r6, %r5, 1;
	mul.wide.u32 	%rd4, %r6, 4;
	add.s64 	%rd5, %rd3, %rd4;
	mul.wide.u32 	%rd6, %r1, 4;
	add.s64 	%rd7, %rd5, %rd6;
	ld.global.f32 	%f1, [%rd7];
	mul.wide.s32 	%rd8, %r4, 4;
	add.s64 	%rd9, %rd7, %rd8;
	ld.global.f32 	%f2, [%rd9];
	add.f32 	%f3, %f1, %f2;
	shl.b32 	%r7, %r1, 2;
	mov.u32 	%r8, _ZZ24reduce_completely_unrollPfS_E6shared;
	add.s32 	%r3, %r8, %r7;
	st.shared.f32 	[%r3], %f3;
	bar.sync 	0;
	setp.gt.u32 	%p1, %r1, 127;
	@%p1 bra 	$L__BB0_2;
	ld.shared.f32 	%f4, [%r3+512];
	ld.shared.f32 	%f5, [%r3];
	add.f32 	%f6, %f4, %f5;
	st.shared.f32 	[%r3], %f6;
$L__BB0_2:
	bar.sync 	0;
	setp.gt.u32 	%p2, %r1, 63;
	@%p2 bra 	$L__BB0_4;
	ld.shared.f32 	%f7, [%r3+256];
	ld.shared.f32 	%f8, [%r3];
	add.f32 	%f9, %f7, %f8;
	st.shared.f32 	[%r3], %f9;
$L__BB0_4:
	bar.sync 	0;
	setp.gt.u32 	%p3, %r1, 31;
	@%p3 bra 	$L__BB0_7;
	ld.volatile.shared.f32 	%f10, [%r3+128];
	ld.volatile.shared.f32 	%f11, [%r3];
	add.f32 	%f12, %f10, %f11;
	st.volatile.shared.f32 	[%r3], %f12;
	ld.volatile.shared.f32 	%f13, [%r3+64];
	ld.volatile.shared.f32 	%f14, [%r3];
	add.f32 	%f15, %f13, %f14;
	st.volatile.shared.f32 	[%r3], %f15;
	ld.volatile.shared.f32 	%f16, [%r3+32];
	ld.volatile.shared.f32 	%f17, [%r3];
	add.f32 	%f18, %f16, %f17;
	st.volatile.shared.f32 	[%r3], %f18;
	ld.volatile.shared.f32 	%f19, [%r3+16];
	ld.volatile.shared.f32 	%f20, [%r3];
	add.f32 	%f21, %f19, %f20;
	st.volatile.shared.f32 	[%r3], %f21;
	ld.volatile.shared.f32 	%f22, [%r3+8];
	ld.volatile.shared.f32 	%f23, [%r3];
	add.f32 	%f24, %f22, %f23;
	st.volatile.shared.f32 	[%r3], %f24;
	ld.volatile.shared.f32 	%f25, [%r3+4];
	ld.volatile.shared.f32 	%f26, [%r3];
	add.f32 	%f27, %f25, %f26;
	st.volatile.shared.f32 	[%r3], %f27;
	setp.ne.s32 	%p4, %r1, 0;
	@%p4 bra 	$L__BB0_7;
	ld.shared.f32 	%f28, [_ZZ24reduce_completely_unrollPfS_E6shared];
	cvta.to.global.u64 	%rd10, %rd1;
	mul.wide.u32 	%rd11, %r2, 4;
	add.s64 	%rd12, %rd10, %rd11;
	st.global.f32 	[%rd12], %f28;
$L__BB0_7:
	ret;

}


// ===== COMPILED SASS (sm_100) =====

	.target	sm_100

	.elftype	@"ET_EXEC"


//--------------------- .note.nv.tkinfo           --------------------------
	.section	.note.nv.tkinfo,"",@"SHT_NOTE"
	.sectionflags	@"SHF_NOTE_NV_TKINFO"
	.tkinfo
        /*0018*/ 	.word	0x00000002
        /*0030*/ 	.string	""
        /*0030*/ 	.string	"ptxas"
        /*0030*/ 	.string	"Cuda compilation tools, release 13.0, V13.0.88"
        /*0030*/ 	.string	"Build cuda_13.0.r13.0/compiler.36424714_0"
        /*0030*/ 	.string	"-arch sm_100 -m 64 "



//--------------------- .note.nv.cuinfo           --------------------------
	.section	.note.nv.cuinfo,"",@"SHT_NOTE"
	.sectionflags	@"SHF_NOTE_NV_CUINFO"
        /*0018*/ 	.short	0x0002
        /*001a*/ 	.short	0x0064
        /*001c*/ 	.short	0x0082
	.zero		2


//--------------------- .nv.info                  --------------------------
	.section	.nv.info,"",@"SHT_CUDA_INFO"
	.align	4


	//----- nvinfo : EIATTR_REGCOUNT
	.align		4
        /*0000*/ 	.byte	0x04, 0x2f
        /*0002*/ 	.short	(.L_1 - .L_0)
	.align		4
.L_0:
        /*0004*/ 	.word	index@(_Z24reduce_completely_unrollPfS_)
        /*0008*/ 	.word	0x0000000d


	//----- nvinfo : EIATTR_FRAME_SIZE
	.align		4
.L_1:
        /*000c*/ 	.byte	0x04, 0x11
        /*000e*/ 	.short	(.L_3 - .L_2)
	.align		4
.L_2:
        /*0010*/ 	.word	index@(_Z24reduce_completely_unrollPfS_)
        /*0014*/ 	.word	0x00000000


	//----- nvinfo : EIATTR_MIN_STACK_SIZE
	.align		4
.L_3:
        /*0018*/ 	.byte	0x04, 0x12
        /*001a*/ 	.short	(.L_5 - .L_4)
	.align		4
.L_4:
        /*001c*/ 	.word	index@(_Z24reduce_completely_unrollPfS_)
        /*0020*/ 	.word	0x00000000
.L_5:


//--------------------- .nv.compat                --------------------------
	.section	.nv.compat,"",@"SHT_CUDA_COMPAT_INFO"
	.align	4
        /*0000*/ 	.byte	0x02, 0x09, 0x00, 0x00, 0x02, 0x02, 0x01, 0x00, 0x02, 0x05, 0x05, 0x00, 0x03, 0x07, 0x01, 0x01
        /*0010*/ 	.byte	0x02, 0x03, 0x00, 0x00, 0x02, 0x06, 0x01, 0x00, 0x04, 0x0b, 0x08, 0x00, 0x09, 0x00, 0x00, 0x00
        /*0020*/ 	.byte	0x00, 0x00, 0x00, 0x00


//--------------------- .nv.info._Z24reduce_completely_unrollPfS_ --------------------------
	.section	.nv.info._Z24reduce_completely_unrollPfS_,"",@"SHT_CUDA_INFO"
	.sectionflags	@""
	.align	4


	//----- nvinfo : EIATTR_CUDA_API_VERSION
	.align		4
        /*0000*/ 	.byte	0x04, 0x37
        /*0002*/ 	.short	(.L_7 - .L_6)
.L_6:
        /*0004*/ 	.word	0x00000082


	//----- nvinfo : EIATTR_KPARAM_INFO
	.align		4
.L_7:
        /*0008*/ 	.byte	0x04, 0x17
        /*000a*/ 	.short	(.L_9 - .L_8)
.L_8:
        /*000c*/ 	.word	0x00000000
        /*0010*/ 	.short	0x0001
        /*0012*/ 	.short	0x0008
        /*0014*/ 	.byte	0x00, 0xf5, 0x21, 0x00


	//----- nvinfo : EIATTR_KPARAM_INFO
	.align		4
.L_9:
        /*0018*/ 	.byte	0x04, 0x17
        /*001a*/ 	.short	(.L_11 - .L_10)
.L_10:
        /*001c*/ 	.word	0x00000000
        /*0020*/ 	.short	0x0000
        /*0022*/ 	.short	0x0000
        /*0024*/ 	.byte	0x00, 0xf5, 0x21, 0x00


	//----- nvinfo : EIATTR_SPARSE_MMA_MASK
	.align		4
.L_11:
        /*0028*/ 	.byte	0x03, 0x50
        /*002a*/ 	.short	0x0000


	//----- nvinfo : EIATTR_MAXREG_COUNT
	.align		4
        /*002c*/ 	.byte	0x03, 0x1b
        /*002e*/ 	.short	0x00ff


	//----- nvinfo : EIATTR_NUM_BARRIERS
	.align		4
        /*0030*/ 	.byte	0x02, 0x4c
        /*0032*/ 	.byte	0x01
	.zero		1


	//----- nvinfo : EIATTR_MERCURY_ISA_VERSION
	.align		4
        /*0034*/ 	.byte	0x03, 0x5f
        /*0036*/ 	.short	0x0101


	//----- nvinfo : EIATTR_VRC_CTA_INIT_COUNT
	.align		4
        /*0038*/ 	.byte	0x02, 0x4a
	.zero		1
	.zero		1


	//----- nvinfo : EIATTR_EXIT_INSTR_OFFSETS
	.align		4
        /*003c*/ 	.byte	0x04, 0x1c
        /*003e*/ 	.short	(.L_13 - .L_12)


	//   ....[0]....
.L_12:
        /*0040*/ 	.word	0x00000210


	//   ....[1]....
        /*0044*/ 	.word	0x000003b0


	//   ....[2]....
        /*0048*/ 	.word	0x00000400


	//----- nvinfo : EIATTR_CBANK_PARAM_SIZE
	.align		4
.L_13:
        /*004c*/ 	.byte	0x03, 0x19
        /*004e*/ 	.short	0x0010


	//----- nvinfo : EIATTR_PARAM_CBANK
	.align		4
        /*0050*/ 	.byte	0x04, 0x0a
        /*0052*/ 	.short	(.L_15 - .L_14)
	.align		4
.L_14:
        /*0054*/ 	.word	index@(.nv.constant0._Z24reduce_completely_unrollPfS_)
        /*0058*/ 	.short	0x0380
        /*005a*/ 	.short	0x0010


	//----- nvinfo : EIATTR_SW_WAR
	.align		4
.L_15:
        /*005c*/ 	.byte	0x04, 0x36
        /*005e*/ 	.short	(.L_17 - .L_16)
.L_16:
        /*0060*/ 	.word	0x00000008
.L_17:


//--------------------- .nv.callgraph             --------------------------
	.section	.nv.callgraph,"",@"SHT_CUDA_CALLGRAPH"
	.align	4
	.sectionentsize	8
	.align		4
        /*0000*/ 	.word	0x00000000
	.align		4
        /*0004*/ 	.word	0xffffffff
	.align		4
        /*0008*/ 	.word	0x00000000
	.align		4
        /*000c*/ 	.word	0xfffffffe
	.align		4
        /*0010*/ 	.word	0x00000000
	.align		4
        /*0014*/ 	.word	0xfffffffd
	.align		4
        /*0018*/ 	.word	0x00000000
	.align		4
        /*001c*/ 	.word	0xfffffffc


//--------------------- .text._Z24reduce_completely_unrollPfS_ --------------------------
	.section	.text._Z24reduce_completely_unrollPfS_,"ax",@progbits
	.align	128
        .global         _Z24reduce_completely_unrollPfS_
        .type           _Z24reduce_completely_unrollPfS_,@function
        .size           _Z24reduce_completely_unrollPfS_,(.L_x_1 - _Z24reduce_completely_unrollPfS_)
        .other          _Z24reduce_completely_unrollPfS_,@"STO_CUDA_ENTRY STV_DEFAULT"
_Z24reduce_completely_unrollPfS_:
.text._Z24reduce_completely_unrollPfS_:
[----:B------:R-:W-:Y:S01]  /*0000*/  LDC R1, c[0x0][0x37c] ;  /* 0x0000df00ff017b82 */ /* 0x000fe20000000800 */
[----:B------:R-:W0:Y:S07]  /*0010*/  S2R R0, SR_CTAID.X ;  /* 0x0000000000007919 */ /* 0x000e2e0000002500 */
[----:B------:R-:W0:Y:S01]  /*0020*/  LDC R7, c[0x0][0x360] ;  /* 0x0000d800ff077b82 */ /* 0x000e220000000800 */
[----:B------:R-:W1:Y:S01]  /*0030*/  LDCU.64 UR6, c[0x0][0x358] ;  /* 0x00006b00ff0677ac */ /* 0x000e620008000a00 */
[----:B------:R-:W2:Y:S06]  /*0040*/  S2R R2, SR_TID.X ;  /* 0x0000000000027919 */ /* 0x000eac0000002100 */
[----:B------:R-:W3:Y:S01]  /*0050*/  LDC.64 R4, c[0x0][0x380] ;  /* 0x0000e000ff047b82 */ /* 0x000ee20000000a00 */
[----:B0-----:R-:W-:-:S05]  /*0060*/  IMAD R3, R7, R0, RZ ;  /* 0x0000000007037224 */ /* 0x001fca00078e02ff */
[----:B------:R-:W-:-:S05]  /*0070*/  SHF.L.U32 R3, R3, 0x1, RZ ;  /* 0x0000000103037819 */ /* 0x000fca00000006ff */
[----:B---3--:R-:W-:-:S04]  /*0080*/  IMAD.WIDE.U32 R4, R3, 0x4, R4 ;  /* 0x0000000403047825 */ /* 0x008fc800078e0004 */
[----:B--2---:R-:W-:-:S04]  /*0090*/  IMAD.WIDE.U32 R4, R2, 0x4, R4 ;  /* 0x0000000402047825 */ /* 0x004fc800078e0004 */
[----:B------:R-:W-:Y:S02]  /*00a0*/  IMAD.WIDE R6, R7, 0x4, R4 ;  /* 0x0000000407067825 */ /* 0x000fe400078e0204 */
[----:B-1----:R-:W2:Y:S04]  /*00b0*/  LDG.E R4, desc[UR6][R4.64] ;  /* 0x0000000604047981 */ /* 0x002ea8000c1e1900 */
[----:B------:R-:W2:Y:S01]  /*00c0*/  LDG.E R7, desc[UR6][R6.64] ;  /* 0x0000000606077981 */ /* 0x000ea2000c1e1900 */
[----:B------:R-:W0:Y:S01]  /*00d0*/  S2UR UR5, SR_CgaCtaId ;  /* 0x00000000000579c3 */ /* 0x000e220000008800 */
[----:B------:R-:W-:Y:S01]  /*00e0*/  UMOV UR4, 0x400 ;  /* 0x0000040000047882 */ /* 0x000fe20000000000 */
[C---:B------:R-:W-:Y:S02]  /*00f0*/  ISETP.GT.U32.AND P1, PT, R2.reuse, 0x7f, PT ;  /* 0x0000007f0200780c */ /* 0x040fe40003f24070 */
[----:B------:R-:W-:Y:S01]  /*0100*/  ISETP.GT.U32.AND P0, PT, R2, 0x3f, PT ;  /* 0x0000003f0200780c */ /* 0x000fe20003f04070 */
[----:B0-----:R-:W-:-:S06]  /*0110*/  ULEA UR4, UR5, UR4, 0x18 ;  /* 0x0000000405047291 */ /* 0x001fcc000f8ec0ff */
[----:B------:R-:W-:Y:S01]  /*0120*/  LEA R3, R2, UR4, 0x2 ;  /* 0x0000000402037c11 */ /* 0x000fe2000f8e10ff */
[----:B--2---:R-:W-:-:S05]  /*0130*/  FADD R8, R4, R7 ;  /* 0x0000000704087221 */ /* 0x004fca0000000000 */
[----:B------:R-:W-:Y:S01]  /*0140*/  STS [R3], R8 ;  /* 0x0000000803007388 */ /* 0x000fe20000000800 */
[----:B------:R-:W-:Y:S06]  /*0150*/  BAR.SYNC.DEFER_BLOCKING 0x0 ;  /* 0x0000000000007b1d */ /* 0x000fec0000010000 */
[----:B------:R-:W-:Y:S04]  /*0160*/  @!P1 LDS R9, [R3+0x200] ;  /* 0x0002000003099984 */ /* 0x000fe80000000800 */
[----:B------:R-:W0:Y:S02]  /*0170*/  @!P1 LDS R4, [R3] ;  /* 0x0000000003049984 */ /* 0x000e240000000800 */
[----:B0-----:R-:W-:-:S05]  /*0180*/  @!P1 FADD R4, R9, R4 ;  /* 0x0000000409049221 */ /* 0x001fca0000000000 */
[----:B------:R-:W-:Y:S01]  /*0190*/  @!P1 STS [R3], R4 ;  /* 0x0000000403009388 */ /* 0x000fe20000000800 */
[----:B------:R-:W-:Y:S01]  /*01a0*/  BAR.SYNC.DEFER_BLOCKING 0x0 ;  /* 0x0000000000007b1d */ /* 0x000fe20000010000 */
[----:B------:R-:W-:-:S05]  /*01b0*/  ISETP.GT.U32.AND P1, PT, R2, 0x1f, PT ;  /* 0x0000001f0200780c */ /* 0x000fca0003f24070 */
[----:B------:R-:W-:Y:S04]  /*01c0*/  @!P0 LDS R5, [R3+0x100] ;  /* 0x0001000003058984 */ /* 0x000fe80000000800 */
[----:B------:R-:W0:Y:S02]  /*01d0*/  @!P0 LDS R6, [R3] ;  /* 0x0000000003068984 */ /* 0x000e240000000800 */
[----:B0-----:R-:W-:-:S05]  /*01e0*/  @!P0 FADD R6, R5, R6 ;  /* 0x0000000605068221 */ /* 0x001fca0000000000 */
[----:B------:R0:W-:Y:S01]  /*01f0*/  @!P0 STS [R3], R6 ;  /* 0x0000000603008388 */ /* 0x0001e20000000800 */
[----:B------:R-:W-:Y:S06]  /*0200*/  BAR.SYNC.DEFER_BLOCKING 0x0 ;  /* 0x0000000000007b1d */ /* 0x000fec0000010000 */
[----:B------:R-:W-:Y:S05]  /*0210*/  @P1 EXIT ;  /* 0x000000000000194d */ /* 0x000fea0003800000 */
[----:B------:R-:W-:Y:S01]  /*0220*/  LDS R4, [R3+0x80] ;  /* 0x0000800003047984 */ /* 0x000fe20000000800 */
[----:B------:R-:W-:-:S03]  /*0230*/  ISETP.NE.AND P0, PT, R2, RZ, PT ;  /* 0x000000ff0200720c */ /* 0x000fc60003f05270 */
[----:B------:R-:W1:Y:S02]  /*0240*/  LDS R5, [R3] ;  /* 0x0000000003057984 */ /* 0x000e640000000800 */
[----:B-1----:R-:W-:-:S05]  /*0250*/  FADD R4, R4, R5 ;  /* 0x0000000504047221 */ /* 0x002fca0000000000 */
[----:B------:R-:W-:Y:S04]  /*0260*/  STS [R3], R4 ;  /* 0x0000000403007388 */ /* 0x000fe80000000800 */
[----:B------:R-:W-:Y:S04]  /*0270*/  LDS R5, [R3+0x40] ;  /* 0x0000400003057984 */ /* 0x000fe80000000800 */
[----:B0-----:R-:W0:Y:S02]  /*0280*/  LDS R6, [R3] ;  /* 0x0000000003067984 */ /* 0x001e240000000800 */
[----:B0-----:R-:W-:-:S05]  /*0290*/  FADD R6, R5, R6 ;  /* 0x0000000605067221 */ /* 0x001fca0000000000 */
[----:B------:R-:W-:Y:S04]  /*02a0*/  STS [R3], R6 ;  /* 0x0000000603007388 */ /* 0x000fe80000000800 */
[----:B------:R-:W-:Y:S04]  /*02b0*/  LDS R5, [R3+0x20] ;  /* 0x0000200003057984 */ /* 0x000fe80000000800 */
[----:B------:R-:W0:Y:S02]  /*02c0*/  LDS R8, [R3] ;  /* 0x0000000003087984 */ /* 0x000e240000000800 */
        /* <DEDUP_REMOVED lines=13> */
[----:B------:R0:W-:Y:S01]  /*03a0*/  STS [R3], R6 ;  /* 0x0000000603007388 */ /* 0x0001e20000000800 */
[----:B------:R-:W-:Y:S05]  /*03b0*/  @P0 EXIT ;  /* 0x000000000000094d */ /* 0x000fea0003800000 */
[----:B------:R-:W1:Y:S01]  /*03c0*/  LDS R5, [UR4] ;  /* 0x00000004ff057984 */ /* 0x000e620008000800 */
[----:B0-----:R-:W0:Y:S02]  /*03d0*/  LDC.64 R2, c[0x0][0x388] ;  /* 0x0000e200ff027b82 */ /* 0x001e240000000a00 */
[----:B0-----:R-:W-:-:S05]  /*03e0*/  IMAD.WIDE.U32 R2, R0, 0x4, R2 ;  /* 0x0000000400027825 */ /* 0x001fca00078e0002 */
[----:B-1----:R-:W-:Y:S01]  /*03f0*/  STG.E desc[UR6][R2.64], R5 ;  /* 0x0000000502007986 */ /* 0x002fe2000c101906 */
[----:B------:R-:W-:Y:S05]  /*0400*/  EXIT ;  /* 0x000000000000794d */ /* 0x000fea0003800000 */
.L_x_0:
[----:B------:R-:W-:-:S00]  /*0410*/  BRA `(.L_x_0) ;  /* 0xfffffffc00fc7947 */ /* 0x000fc0000383ffff */
[----:B------:R-:W-:-:S00]  /*0420*/  NOP ;  /* 0x0000000000007918 */ /* 0x000fc00000000000 */
        /* <DEDUP_REMOVED lines=13> */
.L_x_1:


//--------------------- .nv.shared._Z24reduce_completely_unrollPfS_ --------------------------
	.section	.nv.shared._Z24reduce_completely_unrollPfS_,"aw",@nobits
	.sectionflags	@""
	.align	4
.nv.shared._Z24reduce_completely_unrollPfS_:
	.zero		2048


//--------------------- .nv.shared.reserved.0     --------------------------
	.section	.nv.shared.reserved.0,"aw",@nobits
	.weak		__nv_reservedSMEM_offset_0_alias
	.size		__nv_reservedSMEM_offset_0_alias, 0, 64
	.other		__nv_reservedSMEM_offset_0_alias,@"STO_CUDA_RESERVED_SHARED STV_DEFAULT"
__nv_reservedSMEM_offset_0_alias:
	.zero		0
	.zero		64


//--------------------- .nv.constant0._Z24reduce_completely_unrollPfS_ --------------------------
	.section	.nv.constant0._Z24reduce_completely_unrollPfS_,"a",@progbits
	.sectionflags	@""
	.align	4
.nv.constant0._Z24reduce_completely_unrollPfS_:
	.zero		912


//--------------------- SYMBOLS --------------------------

	.type		.nv.reservedSmem.offset0,@object
	.size		.nv.reservedSmem.offset0,0x4
	.type		.nv.reservedSmem.cap,@object
	.size		.nv.reservedSmem.cap,0x4
